//
// Generated by NVIDIA NVVM Compiler
//
// Compiler Build ID: CL-36424714
// Cuda compilation tools, release 13.0, V13.0.88
// Based on NVVM 20.0.0
//

.version 9.0
.target sm_100
.address_size 64

	// .globl	_Z5CalcuPPfS0_

.visible .entry _Z5CalcuPPfS0_(
	.param .u64 .ptr .align 1 _Z5CalcuPPfS0__param_0,
	.param .u64 .ptr .align 1 _Z5CalcuPPfS0__param_1
)
{
	.reg .pred 	%p<5>;
	.reg .b32 	%r<14>;
	.reg .b32 	%f<41>;
	.reg .b64 	%rd<57>;

	ld.param.u64 	%rd3, [_Z5CalcuPPfS0__param_0];
	ld.param.u64 	%rd4, [_Z5CalcuPPfS0__param_1];
	mov.u32 	%r5, %ctaid.x;
	mov.u32 	%r6, %ntid.x;
	mov.u32 	%r7, %tid.x;
	mad.lo.s32 	%r1, %r5, %r6, %r7;
	mov.u32 	%r8, %ctaid.y;
	mov.u32 	%r9, %ntid.y;
	mov.u32 	%r10, %tid.y;
	mad.lo.s32 	%r11, %r8, %r9, %r10;
	setp.gt.s32 	%p1, %r1, 31;
	setp.gt.u32 	%p2, %r11, 31;
	or.pred  	%p3, %p1, %p2;
	@%p3 bra 	$L__BB0_3;
	cvta.to.global.u64 	%rd5, %rd4;
	cvta.to.global.u64 	%rd6, %rd3;
	mul.wide.s32 	%rd7, %r1, 8;
	add.s64 	%rd1, %rd5, %rd7;
	add.s64 	%rd2, %rd6, %rd7;
	mov.b32 	%r13, 0;
	mul.wide.u32 	%rd10, %r11, 4;
$L__BB0_2:
	ld.global.u64 	%rd8, [%rd1];
	cvta.to.global.u64 	%rd9, %rd8;
	add.s64 	%rd11, %rd9, %rd10;
	ld.global.f32 	%f1, [%rd11];
	ld.global.u64 	%rd12, [%rd1+8];
	cvta.to.global.u64 	%rd13, %rd12;
	add.s64 	%rd14, %rd13, %rd10;
	ld.global.f32 	%f2, [%rd14];
	mul.f32 	%f3, %f2, 0f3E4CCCCD;
	fma.rn.f32 	%f4, %f1, 0f3E4CCCCC, %f3;
	ld.global.u64 	%rd15, [%rd1+-8];
	cvta.to.global.u64 	%rd16, %rd15;
	add.s64 	%rd17, %rd16, %rd10;
	ld.global.f32 	%f5, [%rd17];
	fma.rn.f32 	%f6, %f5, 0f3E4CCCCD, %f4;
	ld.global.f32 	%f7, [%rd11+4];
	fma.rn.f32 	%f8, %f7, 0f3E4CCCCD, %f6;
	ld.global.f32 	%f9, [%rd11+-4];
	fma.rn.f32 	%f10, %f9, 0f3E4CCCCD, %f8;
	ld.global.u64 	%rd18, [%rd2];
	cvta.to.global.u64 	%rd19, %rd18;
	add.s64 	%rd20, %rd19, %rd10;
	st.global.f32 	[%rd20], %f10;
	bar.sync 	0;
	ld.global.u64 	%rd21, [%rd2];
	cvta.to.global.u64 	%rd22, %rd21;
	add.s64 	%rd23, %rd22, %rd10;
	ld.global.f32 	%f11, [%rd23];
	ld.global.u64 	%rd24, [%rd2+8];
	cvta.to.global.u64 	%rd25, %rd24;
	add.s64 	%rd26, %rd25, %rd10;
	ld.global.f32 	%f12, [%rd26];
	mul.f32 	%f13, %f12, 0f3E4CCCCD;
	fma.rn.f32 	%f14, %f11, 0f3E4CCCCC, %f13;
	ld.global.u64 	%rd27, [%rd2+-8];
	cvta.to.global.u64 	%rd28, %rd27;
	add.s64 	%rd29, %rd28, %rd10;
	ld.global.f32 	%f15, [%rd29];
	fma.rn.f32 	%f16, %f15, 0f3E4CCCCD, %f14;
	ld.global.f32 	%f17, [%rd23+4];
	fma.rn.f32 	%f18, %f17, 0f3E4CCCCD, %f16;
	ld.global.f32 	%f19, [%rd23+-4];
	fma.rn.f32 	%f20, %f19, 0f3E4CCCCD, %f18;
	ld.global.u64 	%rd30, [%rd1];
	cvta.to.global.u64 	%rd31, %rd30;
	add.s64 	%rd32, %rd31, %rd10;
	st.global.f32 	[%rd32], %f20;
	bar.sync 	0;
	ld.global.u64 	%rd33, [%rd1];
	cvta.to.global.u64 	%rd34, %rd33;
	add.s64 	%rd35, %rd34, %rd10;
	ld.global.f32 	%f21, [%rd35];
	ld.global.u64 	%rd36, [%rd1+8];
	cvta.to.global.u64 	%rd37, %rd36;
	add.s64 	%rd38, %rd37, %rd10;
	ld.global.f32 	%f22, [%rd38];
	mul.f32 	%f23, %f22, 0f3E4CCCCD;
	fma.rn.f32 	%f24, %f21, 0f3E4CCCCC, %f23;
	ld.global.u64 	%rd39, [%rd1+-8];
	cvta.to.global.u64 	%rd40, %rd39;
	add.s64 	%rd41, %rd40, %rd10;
	ld.global.f32 	%f25, [%rd41];
	fma.rn.f32 	%f26, %f25, 0f3E4CCCCD, %f24;
	ld.global.f32 	%f27, [%rd35+4];
	fma.rn.f32 	%f28, %f27, 0f3E4CCCCD, %f26;
	ld.global.f32 	%f29, [%rd35+-4];
	fma.rn.f32 	%f30, %f29, 0f3E4CCCCD, %f28;
	ld.global.u64 	%rd42, [%rd2];
	cvta.to.global.u64 	%rd43, %rd42;
	add.s64 	%rd44, %rd43, %rd10;
	st.global.f32 	[%rd44], %f30;
	bar.sync 	0;
	ld.global.u64 	%rd45, [%rd2];
	cvta.to.global.u64 	%rd46, %rd45;
	add.s64 	%rd47, %rd46, %rd10;
	ld.global.f32 	%f31, [%rd47];
	ld.global.u64 	%rd48, [%rd2+8];
	cvta.to.global.u64 	%rd49, %rd48;
	add.s64 	%rd50, %rd49, %rd10;
	ld.global.f32 	%f32, [%rd50];
	mul.f32 	%f33, %f32, 0f3E4CCCCD;
	fma.rn.f32 	%f34, %f31, 0f3E4CCCCC, %f33;
	ld.global.u64 	%rd51, [%rd2+-8];
	cvta.to.global.u64 	%rd52, %rd51;
	add.s64 	%rd53, %rd52, %rd10;
	ld.global.f32 	%f35, [%rd53];
	fma.rn.f32 	%f36, %f35, 0f3E4CCCCD, %f34;
	ld.global.f32 	%f37, [%rd47+4];
	fma.rn.f32 	%f38, %f37, 0f3E4CCCCD, %f36;
	ld.global.f32 	%f39, [%rd47+-4];
	fma.rn.f32 	%f40, %f39, 0f3E4CCCCD, %f38;
	ld.global.u64 	%rd54, [%rd1];
	cvta.to.global.u64 	%rd55, %rd54;
	add.s64 	%rd56, %rd55, %rd10;
	st.global.f32 	[%rd56], %f40;
	bar.sync 	0;
	add.s32 	%r4, %r13, 4;
	setp.lt.u32 	%p4, %r13, 96;
	mov.u32 	%r13, %r4;
	@%p4 bra 	$L__BB0_2;
$L__BB0_3:
	ret;

}


// ===== COMPILED SASS (sm_100) =====

	.target	sm_100

	.elftype	@"ET_EXEC"


//--------------------- .note.nv.tkinfo           --------------------------
	.section	.note.nv.tkinfo,"",@"SHT_NOTE"
	.sectionflags	@"SHF_NOTE_NV_TKINFO"
	.tkinfo
        /*0018*/ 	.word	0x00000002
        /*0030*/ 	.string	""
        /*0030*/ 	.string	"ptxas"
        /*0030*/ 	.string	"Cuda compilation tools, release 13.0, V13.0.88"
        /*0030*/ 	.string	"Build cuda_13.0.r13.0/compiler.36424714_0"
        /*0030*/ 	.string	"-arch sm_100 -m 64 "



//--------------------- .note.nv.cuinfo           --------------------------
	.section	.note.nv.cuinfo,"",@"SHT_NOTE"
	.sectionflags	@"SHF_NOTE_NV_CUINFO"
        /*0018*/ 	.short	0x0002
        /*001a*/ 	.short	0x0064
        /*001c*/ 	.short	0x0082
	.zero		2


//--------------------- .nv.info                  --------------------------
	.section	.nv.info,"",@"SHT_CUDA_INFO"
	.align	4


	//----- nvinfo : EIATTR_REGCOUNT
	.align		4
        /*0000*/ 	.byte	0x04, 0x2f
        /*0002*/ 	.short	(.L_1 - .L_0)
	.align		4
.L_0:
        /*0004*/ 	.word	index@(_Z5CalcuPPfS0_)
        /*0008*/ 	.word	0x00000016


	//----- nvinfo : EIATTR_FRAME_SIZE
	.align		4
.L_1:
        /*000c*/ 	.byte	0x04, 0x11
        /*000e*/ 	.short	(.L_3 - .L_2)
	.align		4
.L_2:
        /*0010*/ 	.word	index@(_Z5CalcuPPfS0_)
        /*0014*/ 	.word	0x00000000


	//----- nvinfo : EIATTR_MIN_STACK_SIZE
	.align		4
.L_3:
        /*0018*/ 	.byte	0x04, 0x12
        /*001a*/ 	.short	(.L_5 - .L_4)
	.align		4
.L_4:
        /*001c*/ 	.word	index@(_Z5CalcuPPfS0_)
        /*0020*/ 	.word	0x00000000
.L_5:


//--------------------- .nv.compat                --------------------------
	.section	.nv.compat,"",@"SHT_CUDA_COMPAT_INFO"
	.align	4
        /*0000*/ 	.byte	0x02, 0x09, 0x00, 0x00, 0x02, 0x02, 0x01, 0x00, 0x02, 0x05, 0x05, 0x00, 0x03, 0x07, 0x01, 0x01
        /*0010*/ 	.byte	0x02, 0x03, 0x00, 0x00, 0x02, 0x06, 0x01, 0x00, 0x04, 0x0b, 0x08, 0x00, 0x09, 0x00, 0x00, 0x00
        /*0020*/ 	.byte	0x00, 0x00, 0x00, 0x00


//--------------------- .nv.info._Z5CalcuPPfS0_   --------------------------
	.section	.nv.info._Z5CalcuPPfS0_,"",@"SHT_CUDA_INFO"
	.sectionflags	@""
	.align	4


	//----- nvinfo : EIATTR_CUDA_API_VERSION
	.align		4
        /*0000*/ 	.byte	0x04, 0x37
        /*0002*/ 	.short	(.L_7 - .L_6)
.L_6:
        /*0004*/ 	.word	0x00000082


	//----- nvinfo : EIATTR_KPARAM_INFO
	.align		4
.L_7:
        /*0008*/ 	.byte	0x04, 0x17
        /*000a*/ 	.short	(.L_9 - .L_8)
.L_8:
        /*000c*/ 	.word	0x00000000
        /*0010*/ 	.short	0x0001
        /*0012*/ 	.short	0x0008
        /*0014*/ 	.byte	0x00, 0xf5, 0x21, 0x00


	//----- nvinfo : EIATTR_KPARAM_INFO
	.align		4
.L_9:
        /*0018*/ 	.byte	0x04, 0x17
        /*001a*/ 	.short	(.L_11 - .L_10)
.L_10:
        /*001c*/ 	.word	0x00000000
        /*0020*/ 	.short	0x0000
        /*0022*/ 	.short	0x0000
        /*0024*/ 	.byte	0x00, 0xf5, 0x21, 0x00


	//----- nvinfo : EIATTR_SPARSE_MMA_MASK
	.align		4
.L_11:
        /*0028*/ 	.byte	0x03, 0x50
        /*002a*/ 	.short	0x0000


	//----- nvinfo : EIATTR_MAXREG_COUNT
	.align		4
        /*002c*/ 	.byte	0x03, 0x1b
        /*002e*/ 	.short	0x00ff


	//----- nvinfo : EIATTR_NUM_BARRIERS
	.align		4
        /*0030*/ 	.byte	0x02, 0x4c
        /*0032*/ 	.byte	0x01
	.zero		1


	//----- nvinfo : EIATTR_MERCURY_ISA_VERSION
	.align		4
        /*0034*/ 	.byte	0x03, 0x5f
        /*0036*/ 	.short	0x0101


	//----- nvinfo : EIATTR_VRC_CTA_INIT_COUNT
	.align		4
        /*0038*/ 	.byte	0x02, 0x4a
	.zero		1
	.zero		1


	//----- nvinfo : EIATTR_EXIT_INSTR_OFFSETS
	.align		4
        /*003c*/ 	.byte	0x04, 0x1c
        /*003e*/ 	.short	(.L_13 - .L_12)


	//   ....[0]....
.L_12:
        /*0040*/ 	.word	0x000000b0


	//   ....[1]....
        /*0044*/ 	.word	0x00000650


	//----- nvinfo : EIATTR_CBANK_PARAM_SIZE
	.align		4
.L_13:
        /*0048*/ 	.byte	0x03, 0x19
        /*004a*/ 	.short	0x0010


	//----- nvinfo : EIATTR_PARAM_CBANK
	.align		4
        /*004c*/ 	.byte	0x04, 0x0a
        /*004e*/ 	.short	(.L_15 - .L_14)
	.align		4
.L_14:
        /*0050*/ 	.word	index@(.nv.constant0._Z5CalcuPPfS0_)
        /*0054*/ 	.short	0x0380
        /*0056*/ 	.short	0x0010


	//----- nvinfo : EIATTR_SW_WAR
	.align		4
.L_15:
        /*0058*/ 	.byte	0x04, 0x36
        /*005a*/ 	.short	(.L_17 - .L_16)
.L_16:
        /*005c*/ 	.word	0x00000008
.L_17:


//--------------------- .nv.callgraph             --------------------------
	.section	.nv.callgraph,"",@"SHT_CUDA_CALLGRAPH"
	.align	4
	.sectionentsize	8
	.align		4
        /*0000*/ 	.word	0x00000000
	.align		4
        /*0004*/ 	.word	0xffffffff
	.align		4
        /*0008*/ 	.word	0x00000000
	.align		4
        /*000c*/ 	.word	0xfffffffe
	.align		4
        /*0010*/ 	.word	0x00000000
	.align		4
        /*0014*/ 	.word	0xfffffffd
	.align		4
        /*0018*/ 	.word	0x00000000
	.align		4
        /*001c*/ 	.word	0xfffffffc


//--------------------- .text._Z5CalcuPPfS0_      --------------------------
	.section	.text._Z5CalcuPPfS0_,"ax",@progbits
	.align	128
        .global         _Z5CalcuPPfS0_
        .type           _Z5CalcuPPfS0_,@function
        .size           _Z5CalcuPPfS0_,(.L_x_2 - _Z5CalcuPPfS0_)
        .other          _Z5CalcuPPfS0_,@"STO_CUDA_ENTRY STV_DEFAULT"
_Z5CalcuPPfS0_:
.text._Z5CalcuPPfS0_:
[----:B------:R-:W-:Y:S01]  /*0000*/  LDC R1, c[0x0][0x37c] ;  /* 0x0000df00ff017b82 */ /* 0x000fe20000000800 */
[----:B------:R-:W0:Y:S07]  /*0010*/  S2R R3, SR_TID.Y ;  /* 0x0000000000037919 */ /* 0x000e2e0000002200 */
[----:B------:R-:W1:Y:S01]  /*0020*/  LDC R7, c[0x0][0x360] ;  /* 0x0000d800ff077b82 */ /* 0x000e620000000800 */
[----:B------:R-:W1:Y:S07]  /*0030*/  S2R R2, SR_TID.X ;  /* 0x0000000000027919 */ /* 0x000e6e0000002100 */
[----:B------:R-:W0:Y:S08]  /*0040*/  S2UR UR5, SR_CTAID.Y ;  /* 0x00000000000579c3 */ /* 0x000e300000002600 */
[----:B------:R-:W0:Y:S08]  /*0050*/  LDC R0, c[0x0][0x364] ;  /* 0x0000d900ff007b82 */ /* 0x000e300000000800 */
[----:B------:R-:W1:Y:S01]  /*0060*/  S2UR UR4, SR_CTAID.X ;  /* 0x00000000000479c3 */ /* 0x000e620000002500 */
[----:B0-----:R-:W-:-:S05]  /*0070*/  IMAD R0, R0, UR5, R3 ;  /* 0x0000000500007c24 */ /* 0x001fca000f8e0203 */
[----:B------:R-:W-:Y:S01]  /*0080*/  ISETP.GT.U32.AND P0, PT, R0, 0x1f, PT ;  /* 0x0000001f0000780c */ /* 0x000fe20003f04070 */
[----:B-1----:R-:W-:-:S05]  /*0090*/  IMAD R7, R7, UR4, R2 ;  /* 0x0000000407077c24 */ /* 0x002fca000f8e0202 */
[----:B------:R-:W-:-:S13]  /*00a0*/  ISETP.GT.OR P0, PT, R7, 0x1f, P0 ;  /* 0x0000001f0700780c */ /* 0x000fda0000704670 */
[----:B------:R-:W-:Y:S05]  /*00b0*/  @P0 EXIT ;  /* 0x000000000000094d */ /* 0x000fea0003800000 */
[----:B------:R-:W0:Y:S01]  /*00c0*/  LDC.64 R2, c[0x0][0x388] ;  /* 0x0000e200ff027b82 */ /* 0x000e220000000a00 */
[----:B------:R-:W1:Y:S01]  /*00d0*/  LDCU.64 UR6, c[0x0][0x358] ;  /* 0x00006b00ff0677ac */ /* 0x000e620008000a00 */
[----:B------:R-:W-:-:S06]  /*00e0*/  UMOV UR4, URZ ;  /* 0x000000ff00047c82 */ /* 0x000fcc0008000000 */
[----:B------:R-:W2:Y:S01]  /*00f0*/  LDC.64 R4, c[0x0][0x380] ;  /* 0x0000e000ff047b82 */ /* 0x000ea20000000a00 */
[----:B0-----:R-:W-:-:S04]  /*0100*/  IMAD.WIDE R2, R7, 0x8, R2 ;  /* 0x0000000807027825 */ /* 0x001fc800078e0202 */
[----:B-12---:R-:W-:-:S07]  /*0110*/  IMAD.WIDE R4, R7, 0x8, R4 ;  /* 0x0000000807047825 */ /* 0x006fce00078e0204 */
.L_x_0:
[----:B------:R-:W2:Y:S04]  /*0120*/  LDG.E.64 R8, desc[UR6][R2.64+0x8] ;  /* 0x0000080602087981 */ /* 0x000ea8000c1e1b00 */
[----:B------:R-:W3:Y:S04]  /*0130*/  LDG.E.64 R6, desc[UR6][R2.64] ;  /* 0x0000000602067981 */ /* 0x000ee8000c1e1b00 */
[----:B------:R-:W4:Y:S04]  /*0140*/  LDG.E.64 R10, desc[UR6][R2.64+-0x8] ;  /* 0xfffff806020a7981 */ /* 0x000f28000c1e1b00 */
[----:B0-----:R-:W5:Y:S01]  /*0150*/  LDG.E.64 R12, desc[UR6][R4.64] ;  /* 0x00000006040c7981 */ /* 0x001f62000c1e1b00 */
[----:B--2---:R-:W-:-:S04]  /*0160*/  IMAD.WIDE.U32 R8, R0, 0x4, R8 ;  /* 0x0000000400087825 */ /* 0x004fc800078e0008 */
[C---:B---3--:R-:W-:Y:S02]  /*0170*/  IMAD.WIDE.U32 R6, R0.reuse, 0x4, R6 ;  /* 0x0000000400067825 */ /* 0x048fe400078e0006 */
[----:B------:R-:W2:Y:S02]  /*0180*/  LDG.E R8, desc[UR6][R8.64] ;  /* 0x0000000608087981 */ /* 0x000ea4000c1e1900 */
[C---:B----4-:R-:W-:Y:S02]  /*0190*/  IMAD.WIDE.U32 R10, R0.reuse, 0x4, R10 ;  /* 0x00000004000a7825 */ /* 0x050fe400078e000a */
[----:B------:R-:W3:Y:S04]  /*01a0*/  LDG.E R14, desc[UR6][R6.64] ;  /* 0x00000006060e7981 */ /* 0x000ee8000c1e1900 */
[----:B------:R-:W4:Y:S04]  /*01b0*/  LDG.E R11, desc[UR6][R10.64] ;  /* 0x000000060a0b7981 */ /* 0x000f28000c1e1900 */
[----:B------:R-:W4:Y:S04]  /*01c0*/  LDG.E R17, desc[UR6][R6.64+0x4] ;  /* 0x0000040606117981 */ /* 0x000f28000c1e1900 */
[----:B------:R-:W4:Y:S01]  /*01d0*/  LDG.E R19, desc[UR6][R6.64+-0x4] ;  /* 0xfffffc0606137981 */ /* 0x000f22000c1e1900 */
[----:B-----5:R-:W-:-:S04]  /*01e0*/  IMAD.WIDE.U32 R12, R0, 0x4, R12 ;  /* 0x00000004000c7825 */ /* 0x020fc800078e000c */
[----:B--2---:R-:W-:-:S04]  /*01f0*/  FMUL R15, R8, 0.20000000298023223877 ;  /* 0x3e4ccccd080f7820 */ /* 0x004fc80000400000 */
[----:B---3--:R-:W-:-:S04]  /*0200*/  FFMA R14, R14, 0.19999998807907104492, R15 ;  /* 0x3e4ccccc0e0e7823 */ /* 0x008fc8000000000f */
[----:B----4-:R-:W-:-:S04]  /*0210*/  FFMA R14, R11, 0.20000000298023223877, R14 ;  /* 0x3e4ccccd0b0e7823 */ /* 0x010fc8000000000e */
[----:B------:R-:W-:-:S04]  /*0220*/  FFMA R14, R17, 0.20000000298023223877, R14 ;  /* 0x3e4ccccd110e7823 */ /* 0x000fc8000000000e */
[----:B------:R-:W-:-:S05]  /*0230*/  FFMA R19, R19, 0.20000000298023223877, R14 ;  /* 0x3e4ccccd13137823 */ /* 0x000fca000000000e */
[----:B------:R0:W-:Y:S01]  /*0240*/  STG.E desc[UR6][R12.64], R19 ;  /* 0x000000130c007986 */ /* 0x0001e2000c101906 */
[----:B------:R-:W-:Y:S06]  /*0250*/  BAR.SYNC.DEFER_BLOCKING 0x0 ;  /* 0x0000000000007b1d */ /* 0x000fec0000010000 */
        /* <DEDUP_REMOVED lines=52> */
[----:B-----5:R-:W-:Y:S01]  /*05a0*/  IMAD.WIDE.U32 R12, R0, 0x4, R12 ;  /* 0x00000004000c7825 */ /* 0x020fe200078e000c */
[----:B------:R-:W-:-:S04]  /*05b0*/  UIADD3 UR4, UPT, UPT, UR4, 0x4, URZ ;  /* 0x0000000404047890 */ /* 0x000fc8000fffe0ff */
[----:B------:R-:W-:Y:S01]  /*05c0*/  UISETP.GE.U32.AND UP0, UPT, UR4, 0x64, UPT ;  /* 0x000000640400788c */ /* 0x000fe2000bf06070 */
[----:B--2---:R-:W-:-:S04]  /*05d0*/  FMUL R15, R10, 0.20000000298023223877 ;  /* 0x3e4ccccd0a0f7820 */ /* 0x004fc80000400000 */
[----:B---3--:R-:W-:-:S04]  /*05e0*/  FFMA R14, R14, 0.19999998807907104492, R15 ;  /* 0x3e4ccccc0e0e7823 */ /* 0x008fc8000000000f */
[----:B----4-:R-:W-:-:S04]  /*05f0*/  FFMA R14, R7, 0.20000000298023223877, R14 ;  /* 0x3e4ccccd070e7823 */ /* 0x010fc8000000000e */
[----:B------:R-:W-:-:S04]  /*0600*/  FFMA R14, R17, 0.20000000298023223877, R14 ;  /* 0x3e4ccccd110e7823 */ /* 0x000fc8000000000e */
[----:B------:R-:W-:-:S05]  /*0610*/  FFMA R19, R19, 0.20000000298023223877, R14 ;  /* 0x3e4ccccd13137823 */ /* 0x000fca000000000e */
[----:B------:R0:W-:Y:S01]  /*0620*/  STG.E desc[UR6][R12.64], R19 ;  /* 0x000000130c007986 */ /* 0x0001e2000c101906 */
[----:B------:R-:W-:Y:S06]  /*0630*/  BAR.SYNC.DEFER_BLOCKING 0x0 ;  /* 0x0000000000007b1d */ /* 0x000fec0000010000 */
[----:B------:R-:W-:Y:S05]  /*0640*/  BRA.U !UP0, `(.L_x_0) ;  /* 0xfffffff908b47547 */ /* 0x000fea000b83ffff */
[----:B------:R-:W-:Y:S05]  /*0650*/  EXIT ;  /* 0x000000000000794d */ /* 0x000fea0003800000 */
.L_x_1:
[----:B------:R-:W-:-:S00]  /*0660*/  BRA `(.L_x_1) ;  /* 0xfffffffc00fc7947 */ /* 0x000fc0000383ffff */
[----:B------:R-:W-:-:S00]  /*0670*/  NOP ;  /* 0x0000000000007918 */ /* 0x000fc00000000000 */
        /* <DEDUP_REMOVED lines=8> */
.L_x_2:


//--------------------- .nv.shared.reserved.0     --------------------------
	.section	.nv.shared.reserved.0,"aw",@nobits
	.weak		__nv_reservedSMEM_offset_0_alias
	.size		__nv_reservedSMEM_offset_0_alias, 0, 64
	.other		__nv_reservedSMEM_offset_0_alias,@"STO_CUDA_RESERVED_SHARED STV_DEFAULT"
__nv_reservedSMEM_offset_0_alias:
	.zero		0
	.zero		64


//--------------------- .nv.constant0._Z5CalcuPPfS0_ --------------------------
	.section	.nv.constant0._Z5CalcuPPfS0_,"a",@progbits
	.sectionflags	@""
	.align	4
.nv.constant0._Z5CalcuPPfS0_:
	.zero		912


//--------------------- SYMBOLS --------------------------

	.type		.nv.reservedSmem.offset0,@object
	.size		.nv.reservedSmem.offset0,0x4
